//
// Generated by NVIDIA NVVM Compiler
//
// Compiler Build ID: CL-36424714
// Cuda compilation tools, release 13.0, V13.0.88
// Based on NVVM 20.0.0
//

.version 9.0
.target sm_100
.address_size 64

	// .globl	_Z10blurKernelPhPKhiii

.visible .entry _Z10blurKernelPhPKhiii(
	.param .u64 .ptr .align 1 _Z10blurKernelPhPKhiii_param_0,
	.param .u64 .ptr .align 1 _Z10blurKernelPhPKhiii_param_1,
	.param .u32 _Z10blurKernelPhPKhiii_param_2,
	.param .u32 _Z10blurKernelPhPKhiii_param_3,
	.param .u32 _Z10blurKernelPhPKhiii_param_4
)
{
	.reg .pred 	%p<40>;
	.reg .b16 	%rs<30>;
	.reg .b32 	%r<43>;
	.reg .b32 	%f<157>;
	.reg .b64 	%rd<11>;

	ld.param.u64 	%rd5, [_Z10blurKernelPhPKhiii_param_0];
	ld.param.u64 	%rd4, [_Z10blurKernelPhPKhiii_param_1];
	ld.param.u32 	%r12, [_Z10blurKernelPhPKhiii_param_2];
	ld.param.u32 	%r15, [_Z10blurKernelPhPKhiii_param_3];
	ld.param.u32 	%r14, [_Z10blurKernelPhPKhiii_param_4];
	cvta.to.global.u64 	%rd1, %rd5;
	mov.u32 	%r16, %ctaid.x;
	mov.u32 	%r17, %ntid.x;
	mov.u32 	%r18, %tid.x;
	mad.lo.s32 	%r1, %r16, %r17, %r18;
	mov.u32 	%r19, %ctaid.y;
	mov.u32 	%r20, %ntid.y;
	mov.u32 	%r21, %tid.y;
	mad.lo.s32 	%r22, %r19, %r20, %r21;
	setp.ge.s32 	%p6, %r1, %r12;
	setp.ge.s32 	%p7, %r22, %r15;
	or.pred  	%p8, %p6, %p7;
	@%p8 bra 	$L__BB0_20;
	ld.param.u32 	%r38, [_Z10blurKernelPhPKhiii_param_2];
	mul.lo.s32 	%r24, %r1, 3;
	add.s32 	%r3, %r24, -9;
	add.s32 	%r25, %r1, -2;
	setp.gt.s32 	%p9, %r1, 1;
	setp.lt.s32 	%p10, %r25, %r38;
	and.pred  	%p1, %p9, %p10;
	add.s32 	%r26, %r1, 1;
	setp.gt.s32 	%p11, %r1, -2;
	setp.lt.s32 	%p12, %r26, %r38;
	and.pred  	%p2, %p11, %p12;
	add.s32 	%r27, %r1, 2;
	setp.gt.s32 	%p13, %r1, -3;
	setp.lt.s32 	%p14, %r27, %r38;
	and.pred  	%p3, %p13, %p14;
	add.s32 	%r28, %r1, 3;
	setp.gt.s32 	%p15, %r1, -4;
	setp.lt.s32 	%p16, %r28, %r38;
	and.pred  	%p4, %p15, %p16;
	add.s32 	%r29, %r22, -3;
	mad.lo.s32 	%r41, %r14, %r29, %r24;
	cvta.to.global.u64 	%rd2, %rd4;
	mov.f32 	%f126, 0f00000000;
	mov.b32 	%r42, -3;
	mov.u32 	%r40, %r22;
	mov.f32 	%f125, %f126;
	mov.f32 	%f124, %f126;
	mov.f32 	%f123, %f126;
	mov.f32 	%f122, %f126;
$L__BB0_2:
	ld.param.u32 	%r39, [_Z10blurKernelPhPKhiii_param_2];
	add.s32 	%r30, %r40, -3;
	setp.gt.s32 	%p17, %r30, -1;
	setp.lt.s32 	%p18, %r30, %r15;
	and.pred  	%p5, %p17, %p18;
	setp.gt.s32 	%p19, %r1, 2;
	add.s32 	%r31, %r1, -3;
	setp.lt.s32 	%p20, %r31, %r39;
	and.pred  	%p21, %p19, %p20;
	and.pred  	%p22, %p5, %p21;
	add.s32 	%r32, %r41, -9;
	cvt.s64.s32 	%rd6, %r32;
	add.s64 	%rd3, %rd2, %rd6;
	not.pred 	%p23, %p22;
	@%p23 bra 	$L__BB0_4;
	ld.global.u8 	%rs1, [%rd3+3];
	cvt.rn.f32.u16 	%f77, %rs1;
	div.rn.f32 	%f78, %f77, 0f437F0000;
	ld.global.u8 	%rs2, [%rd3];
	cvt.rn.f32.u16 	%f79, %rs2;
	fma.rn.f32 	%f122, %f78, %f79, %f122;
	ld.global.u8 	%rs3, [%rd3+1];
	cvt.rn.f32.u16 	%f80, %rs3;
	fma.rn.f32 	%f123, %f78, %f80, %f123;
	ld.global.u8 	%rs4, [%rd3+2];
	cvt.rn.f32.u16 	%f81, %rs4;
	fma.rn.f32 	%f124, %f78, %f81, %f124;
	add.f32 	%f125, %f125, %f78;
	add.f32 	%f126, %f126, 0f3F800000;
$L__BB0_4:
	and.pred  	%p24, %p5, %p1;
	not.pred 	%p25, %p24;
	@%p25 bra 	$L__BB0_6;
	ld.global.u8 	%rs5, [%rd3+6];
	cvt.rn.f32.u16 	%f82, %rs5;
	div.rn.f32 	%f83, %f82, 0f437F0000;
	ld.global.u8 	%rs6, [%rd3+3];
	cvt.rn.f32.u16 	%f84, %rs6;
	fma.rn.f32 	%f122, %f83, %f84, %f122;
	ld.global.u8 	%rs7, [%rd3+4];
	cvt.rn.f32.u16 	%f85, %rs7;
	fma.rn.f32 	%f123, %f83, %f85, %f123;
	ld.global.u8 	%rs8, [%rd3+5];
	cvt.rn.f32.u16 	%f86, %rs8;
	fma.rn.f32 	%f124, %f83, %f86, %f124;
	add.f32 	%f125, %f125, %f83;
	add.f32 	%f126, %f126, 0f3F800000;
$L__BB0_6:
	setp.lt.s32 	%p26, %r1, 1;
	not.pred 	%p27, %p5;
	or.pred  	%p28, %p27, %p26;
	@%p28 bra 	$L__BB0_8;
	ld.global.u8 	%rs9, [%rd3+9];
	cvt.rn.f32.u16 	%f87, %rs9;
	div.rn.f32 	%f88, %f87, 0f437F0000;
	ld.global.u8 	%rs10, [%rd3+6];
	cvt.rn.f32.u16 	%f89, %rs10;
	fma.rn.f32 	%f122, %f88, %f89, %f122;
	ld.global.u8 	%rs11, [%rd3+7];
	cvt.rn.f32.u16 	%f90, %rs11;
	fma.rn.f32 	%f123, %f88, %f90, %f123;
	ld.global.u8 	%rs12, [%rd3+8];
	cvt.rn.f32.u16 	%f91, %rs12;
	fma.rn.f32 	%f124, %f88, %f91, %f124;
	add.f32 	%f125, %f125, %f88;
	add.f32 	%f126, %f126, 0f3F800000;
$L__BB0_8:
	setp.lt.s32 	%p29, %r1, 0;
	not.pred 	%p30, %p5;
	or.pred  	%p31, %p30, %p29;
	@%p31 bra 	$L__BB0_10;
	ld.global.u8 	%rs13, [%rd3+12];
	cvt.rn.f32.u16 	%f92, %rs13;
	div.rn.f32 	%f93, %f92, 0f437F0000;
	ld.global.u8 	%rs14, [%rd3+9];
	cvt.rn.f32.u16 	%f94, %rs14;
	fma.rn.f32 	%f122, %f93, %f94, %f122;
	ld.global.u8 	%rs15, [%rd3+10];
	cvt.rn.f32.u16 	%f95, %rs15;
	fma.rn.f32 	%f123, %f93, %f95, %f123;
	ld.global.u8 	%rs16, [%rd3+11];
	cvt.rn.f32.u16 	%f96, %rs16;
	fma.rn.f32 	%f124, %f93, %f96, %f124;
	add.f32 	%f125, %f125, %f93;
	add.f32 	%f126, %f126, 0f3F800000;
$L__BB0_10:
	and.pred  	%p32, %p5, %p2;
	not.pred 	%p33, %p32;
	@%p33 bra 	$L__BB0_12;
	ld.global.u8 	%rs17, [%rd3+15];
	cvt.rn.f32.u16 	%f97, %rs17;
	div.rn.f32 	%f98, %f97, 0f437F0000;
	ld.global.u8 	%rs18, [%rd3+12];
	cvt.rn.f32.u16 	%f99, %rs18;
	fma.rn.f32 	%f122, %f98, %f99, %f122;
	ld.global.u8 	%rs19, [%rd3+13];
	cvt.rn.f32.u16 	%f100, %rs19;
	fma.rn.f32 	%f123, %f98, %f100, %f123;
	ld.global.u8 	%rs20, [%rd3+14];
	cvt.rn.f32.u16 	%f101, %rs20;
	fma.rn.f32 	%f124, %f98, %f101, %f124;
	add.f32 	%f125, %f125, %f98;
	add.f32 	%f126, %f126, 0f3F800000;
$L__BB0_12:
	and.pred  	%p34, %p5, %p3;
	not.pred 	%p35, %p34;
	@%p35 bra 	$L__BB0_14;
	ld.global.u8 	%rs21, [%rd3+18];
	cvt.rn.f32.u16 	%f102, %rs21;
	div.rn.f32 	%f103, %f102, 0f437F0000;
	ld.global.u8 	%rs22, [%rd3+15];
	cvt.rn.f32.u16 	%f104, %rs22;
	fma.rn.f32 	%f122, %f103, %f104, %f122;
	ld.global.u8 	%rs23, [%rd3+16];
	cvt.rn.f32.u16 	%f105, %rs23;
	fma.rn.f32 	%f123, %f103, %f105, %f123;
	ld.global.u8 	%rs24, [%rd3+17];
	cvt.rn.f32.u16 	%f106, %rs24;
	fma.rn.f32 	%f124, %f103, %f106, %f124;
	add.f32 	%f125, %f125, %f103;
	add.f32 	%f126, %f126, 0f3F800000;
$L__BB0_14:
	and.pred  	%p36, %p5, %p4;
	not.pred 	%p37, %p36;
	@%p37 bra 	$L__BB0_16;
	ld.global.u8 	%rs25, [%rd3+21];
	cvt.rn.f32.u16 	%f107, %rs25;
	div.rn.f32 	%f108, %f107, 0f437F0000;
	ld.global.u8 	%rs26, [%rd3+18];
	cvt.rn.f32.u16 	%f109, %rs26;
	fma.rn.f32 	%f122, %f108, %f109, %f122;
	ld.global.u8 	%rs27, [%rd3+19];
	cvt.rn.f32.u16 	%f110, %rs27;
	fma.rn.f32 	%f123, %f108, %f110, %f123;
	ld.global.u8 	%rs28, [%rd3+20];
	cvt.rn.f32.u16 	%f111, %rs28;
	fma.rn.f32 	%f124, %f108, %f111, %f124;
	add.f32 	%f125, %f125, %f108;
	add.f32 	%f126, %f126, 0f3F800000;
$L__BB0_16:
	add.s32 	%r42, %r42, 1;
	add.s32 	%r41, %r41, %r14;
	add.s32 	%r40, %r40, 1;
	setp.ne.s32 	%p38, %r42, 4;
	@%p38 bra 	$L__BB0_2;
	mad.lo.s32 	%r33, %r14, %r22, %r3;
	add.s32 	%r11, %r33, 9;
	setp.leu.f32 	%p39, %f125, 0f00000000;
	@%p39 bra 	$L__BB0_19;
	div.rn.f32 	%f112, %f122, %f125;
	cvt.rzi.u32.f32 	%r34, %f112;
	cvt.s64.s32 	%rd9, %r11;
	add.s64 	%rd10, %rd1, %rd9;
	st.global.u8 	[%rd10], %r34;
	div.rn.f32 	%f113, %f123, %f125;
	cvt.rzi.u32.f32 	%r35, %f113;
	st.global.u8 	[%rd10+1], %r35;
	div.rn.f32 	%f114, %f124, %f125;
	cvt.rzi.u32.f32 	%r36, %f114;
	st.global.u8 	[%rd10+2], %r36;
	div.rn.f32 	%f115, %f125, %f126;
	mul.f32 	%f116, %f115, 0f437F0000;
	cvt.rzi.u32.f32 	%r37, %f116;
	st.global.u8 	[%rd10+3], %r37;
	bra.uni 	$L__BB0_20;
$L__BB0_19:
	cvt.s64.s32 	%rd7, %r11;
	add.s64 	%rd8, %rd1, %rd7;
	mov.b16 	%rs29, 0;
	st.global.u8 	[%rd8], %rs29;
	st.global.u8 	[%rd8+1], %rs29;
	st.global.u8 	[%rd8+2], %rs29;
	st.global.u8 	[%rd8+3], %rs29;
$L__BB0_20:
	ret;

}


// ===== COMPILED SASS (sm_100) =====

	.target	sm_100

	.elftype	@"ET_EXEC"


//--------------------- .note.nv.tkinfo           --------------------------
	.section	.note.nv.tkinfo,"",@"SHT_NOTE"
	.sectionflags	@"SHF_NOTE_NV_TKINFO"
	.tkinfo
        /*0018*/ 	.word	0x00000002
        /*0030*/ 	.string	""
        /*0030*/ 	.string	"ptxas"
        /*0030*/ 	.string	"Cuda compilation tools, release 13.0, V13.0.88"
        /*0030*/ 	.string	"Build cuda_13.0.r13.0/compiler.36424714_0"
        /*0030*/ 	.string	"-arch sm_100 -m 64 "



//--------------------- .note.nv.cuinfo           --------------------------
	.section	.note.nv.cuinfo,"",@"SHT_NOTE"
	.sectionflags	@"SHF_NOTE_NV_CUINFO"
        /*0018*/ 	.short	0x0002
        /*001a*/ 	.short	0x0064
        /*001c*/ 	.short	0x0082
	.zero		2


//--------------------- .nv.info                  --------------------------
	.section	.nv.info,"",@"SHT_CUDA_INFO"
	.align	4


	//----- nvinfo : EIATTR_REGCOUNT
	.align		4
        /*0000*/ 	.byte	0x04, 0x2f
        /*0002*/ 	.short	(.L_1 - .L_0)
	.align		4
.L_0:
        /*0004*/ 	.word	index@(_Z10blurKernelPhPKhiii)
        /*0008*/ 	.word	0x0000001b


	//----- nvinfo : EIATTR_FRAME_SIZE
	.align		4
.L_1:
        /*000c*/ 	.byte	0x04, 0x11
        /*000e*/ 	.short	(.L_3 - .L_2)
	.align		4
.L_2:
        /*0010*/ 	.word	index@($__internal_0_$__cuda_sm3x_div_rn_noftz_f32_slowpath)
        /*0014*/ 	.word	0x00000000


	//----- nvinfo : EIATTR_FRAME_SIZE
	.align		4
.L_3:
        /*0018*/ 	.byte	0x04, 0x11
        /*001a*/ 	.short	(.L_5 - .L_4)
	.align		4
.L_4:
        /*001c*/ 	.word	index@(_Z10blurKernelPhPKhiii)
        /*0020*/ 	.word	0x00000000


	//----- nvinfo : EIATTR_MIN_STACK_SIZE
	.align		4
.L_5:
        /*0024*/ 	.byte	0x04, 0x12
        /*0026*/ 	.short	(.L_7 - .L_6)
	.align		4
.L_6:
        /*0028*/ 	.word	index@(_Z10blurKernelPhPKhiii)
        /*002c*/ 	.word	0x00000000
.L_7:


//--------------------- .nv.compat                --------------------------
	.section	.nv.compat,"",@"SHT_CUDA_COMPAT_INFO"
	.align	4
        /*0000*/ 	.byte	0x02, 0x09, 0x00, 0x00, 0x02, 0x02, 0x01, 0x00, 0x02, 0x05, 0x05, 0x00, 0x03, 0x07, 0x01, 0x01
        /*0010*/ 	.byte	0x02, 0x03, 0x00, 0x00, 0x02, 0x06, 0x01, 0x00, 0x04, 0x0b, 0x08, 0x00, 0x01, 0x00, 0x00, 0x00
        /*0020*/ 	.byte	0x00, 0x00, 0x00, 0x00


//--------------------- .nv.info._Z10blurKernelPhPKhiii --------------------------
	.section	.nv.info._Z10blurKernelPhPKhiii,"",@"SHT_CUDA_INFO"
	.sectionflags	@""
	.align	4


	//----- nvinfo : EIATTR_CUDA_API_VERSION
	.align		4
        /*0000*/ 	.byte	0x04, 0x37
        /*0002*/ 	.short	(.L_9 - .L_8)
.L_8:
        /*0004*/ 	.word	0x00000082


	//----- nvinfo : EIATTR_KPARAM_INFO
	.align		4
.L_9:
        /*0008*/ 	.byte	0x04, 0x17
        /*000a*/ 	.short	(.L_11 - .L_10)
.L_10:
        /*000c*/ 	.word	0x00000000
        /*0010*/ 	.short	0x0004
        /*0012*/ 	.short	0x0018
        /*0014*/ 	.byte	0x00, 0xf0, 0x11, 0x00


	//----- nvinfo : EIATTR_KPARAM_INFO
	.align		4
.L_11:
        /*0018*/ 	.byte	0x04, 0x17
        /*001a*/ 	.short	(.L_13 - .L_12)
.L_12:
        /*001c*/ 	.word	0x00000000
        /*0020*/ 	.short	0x0003
        /*0022*/ 	.short	0x0014
        /*0024*/ 	.byte	0x00, 0xf0, 0x11, 0x00


	//----- nvinfo : EIATTR_KPARAM_INFO
	.align		4
.L_13:
        /*0028*/ 	.byte	0x04, 0x17
        /*002a*/ 	.short	(.L_15 - .L_14)
.L_14:
        /*002c*/ 	.word	0x00000000
        /*0030*/ 	.short	0x0002
        /*0032*/ 	.short	0x0010
        /*0034*/ 	.byte	0x00, 0xf0, 0x11, 0x00


	//----- nvinfo : EIATTR_KPARAM_INFO
	.align		4
.L_15:
        /*0038*/ 	.byte	0x04, 0x17
        /*003a*/ 	.short	(.L_17 - .L_16)
.L_16:
        /*003c*/ 	.word	0x00000000
        /*0040*/ 	.short	0x0001
        /*0042*/ 	.short	0x0008
        /*0044*/ 	.byte	0x00, 0xf5, 0x21, 0x00


	//----- nvinfo : EIATTR_KPARAM_INFO
	.align		4
.L_17:
        /*0048*/ 	.byte	0x04, 0x17
        /*004a*/ 	.short	(.L_19 - .L_18)
.L_18:
        /*004c*/ 	.word	0x00000000
        /*0050*/ 	.short	0x0000
        /*0052*/ 	.short	0x0000
        /*0054*/ 	.byte	0x00, 0xf5, 0x21, 0x00


	//----- nvinfo : EIATTR_SPARSE_MMA_MASK
	.align		4
.L_19:
        /*0058*/ 	.byte	0x03, 0x50
        /*005a*/ 	.short	0x0000


	//----- nvinfo : EIATTR_MAXREG_COUNT
	.align		4
        /*005c*/ 	.byte	0x03, 0x1b
        /*005e*/ 	.short	0x00ff


	//----- nvinfo : EIATTR_MERCURY_ISA_VERSION
	.align		4
        /*0060*/ 	.byte	0x03, 0x5f
        /*0062*/ 	.short	0x0101


	//----- nvinfo : EIATTR_VRC_CTA_INIT_COUNT
	.align		4
        /*0064*/ 	.byte	0x02, 0x4a
	.zero		1
	.zero		1


	//----- nvinfo : EIATTR_EXIT_INSTR_OFFSETS
	.align		4
        /*0068*/ 	.byte	0x04, 0x1c
        /*006a*/ 	.short	(.L_21 - .L_20)


	//   ....[0]....
.L_20:
        /*006c*/ 	.word	0x000000c0


	//   ....[1]....
        /*0070*/ 	.word	0x00001650


	//   ....[2]....
        /*0074*/ 	.word	0x000016d0


	//----- nvinfo : EIATTR_CRS_STACK_SIZE
	.align		4
.L_21:
        /*0078*/ 	.byte	0x04, 0x1e
        /*007a*/ 	.short	(.L_23 - .L_22)
.L_22:
        /*007c*/ 	.word	0x00000000


	//----- nvinfo : EIATTR_CBANK_PARAM_SIZE
	.align		4
.L_23:
        /*0080*/ 	.byte	0x03, 0x19
        /*0082*/ 	.short	0x001c


	//----- nvinfo : EIATTR_PARAM_CBANK
	.align		4
        /*0084*/ 	.byte	0x04, 0x0a
        /*0086*/ 	.short	(.L_25 - .L_24)
	.align		4
.L_24:
        /*0088*/ 	.word	index@(.nv.constant0._Z10blurKernelPhPKhiii)
        /*008c*/ 	.short	0x0380
        /*008e*/ 	.short	0x001c


	//----- nvinfo : EIATTR_SW_WAR
	.align		4
.L_25:
        /*0090*/ 	.byte	0x04, 0x36
        /*0092*/ 	.short	(.L_27 - .L_26)
.L_26:
        /*0094*/ 	.word	0x00000008
.L_27:


//--------------------- .nv.callgraph             --------------------------
	.section	.nv.callgraph,"",@"SHT_CUDA_CALLGRAPH"
	.align	4
	.sectionentsize	8
	.align		4
        /*0000*/ 	.word	0x00000000
	.align		4
        /*0004*/ 	.word	0xffffffff
	.align		4
        /*0008*/ 	.word	0x00000000
	.align		4
        /*000c*/ 	.word	0xfffffffe
	.align		4
        /*0010*/ 	.word	0x00000000
	.align		4
        /*0014*/ 	.word	0xfffffffd
	.align		4
        /*0018*/ 	.word	0x00000000
	.align		4
        /*001c*/ 	.word	0xfffffffc


//--------------------- .text._Z10blurKernelPhPKhiii --------------------------
	.section	.text._Z10blurKernelPhPKhiii,"ax",@progbits
	.align	128
        .global         _Z10blurKernelPhPKhiii
        .type           _Z10blurKernelPhPKhiii,@function
        .size           _Z10blurKernelPhPKhiii,(.L_x_50 - _Z10blurKernelPhPKhiii)
        .other          _Z10blurKernelPhPKhiii,@"STO_CUDA_ENTRY STV_DEFAULT"
_Z10blurKernelPhPKhiii:
.text._Z10blurKernelPhPKhiii:
[----:B------:R-:W-:Y:S01]  /*0000*/  LDC R1, c[0x0][0x37c] ;  /* 0x0000df00ff017b82 */ /* 0x000fe20000000800 */
[----:B------:R-:W0:Y:S07]  /*0010*/  S2R R0, SR_TID.Y ;  /* 0x0000000000007919 */ /* 0x000e2e0000002200 */
[----:B------:R-:W1:Y:S01]  /*0020*/  LDC R12, c[0x0][0x360] ;  /* 0x0000d800ff0c7b82 */ /* 0x000e620000000800 */
[----:B------:R-:W2:Y:S01]  /*0030*/  LDCU.64 UR8, c[0x0][0x390] ;  /* 0x00007200ff0877ac */ /* 0x000ea20008000a00 */
[----:B------:R-:W1:Y:S06]  /*0040*/  S2R R3, SR_TID.X ;  /* 0x0000000000037919 */ /* 0x000e6c0000002100 */
[----:B------:R-:W0:Y:S08]  /*0050*/  S2UR UR5, SR_CTAID.Y ;  /* 0x00000000000579c3 */ /* 0x000e300000002600 */
[----:B------:R-:W0:Y:S08]  /*0060*/  LDC R11, c[0x0][0x364] ;  /* 0x0000d900ff0b7b82 */ /* 0x000e300000000800 */
[----:B------:R-:W1:Y:S01]  /*0070*/  S2UR UR4, SR_CTAID.X ;  /* 0x00000000000479c3 */ /* 0x000e620000002500 */
[----:B0-----:R-:W-:-:S05]  /*0080*/  IMAD R11, R11, UR5, R0 ;  /* 0x000000050b0b7c24 */ /* 0x001fca000f8e0200 */
[----:B--2---:R-:W-:Y:S01]  /*0090*/  ISETP.GE.AND P0, PT, R11, UR9, PT ;  /* 0x000000090b007c0c */ /* 0x004fe2000bf06270 */
[----:B-1----:R-:W-:-:S05]  /*00a0*/  IMAD R12, R12, UR4, R3 ;  /* 0x000000040c0c7c24 */ /* 0x002fca000f8e0203 */
[----:B------:R-:W-:-:S13]  /*00b0*/  ISETP.GE.OR P0, PT, R12, UR8, P0 ;  /* 0x000000080c007c0c */ /* 0x000fda0008706670 */
[----:B------:R-:W-:Y:S05]  /*00c0*/  @P0 EXIT ;  /* 0x000000000000094d */ /* 0x000fea0003800000 */
[----:B------:R-:W0:Y:S01]  /*00d0*/  LDCU UR4, c[0x0][0x398] ;  /* 0x00007300ff0477ac */ /* 0x000e220008000800 */
[C---:B------:R-:W-:Y:S01]  /*00e0*/  VIADD R0, R12.reuse, 0xfffffffe ;  /* 0xfffffffe0c007836 */ /* 0x040fe20000000000 */
[C---:B------:R-:W-:Y:S01]  /*00f0*/  IADD3 R2, PT, PT, R12.reuse, 0x2, RZ ;  /* 0x000000020c027810 */ /* 0x040fe20007ffe0ff */
[C---:B------:R-:W-:Y:S02]  /*0100*/  VIADD R3, R12.reuse, 0x3 ;  /* 0x000000030c037836 */ /* 0x040fe40000000000 */
[----:B------:R-:W-:Y:S02]  /*0110*/  HFMA2 R10, -RZ, RZ, 0, 0 ;  /* 0x00000000ff0a7431 */ /* 0x000fe400000001ff */
[----:B------:R-:W-:Y:S01]  /*0120*/  IMAD R16, R12, 0x3, RZ ;  /* 0x000000030c107824 */ /* 0x000fe200078e02ff */
[----:B------:R-:W-:Y:S01]  /*0130*/  ISETP.GE.AND P0, PT, R0, UR8, PT ;  /* 0x0000000800007c0c */ /* 0x000fe2000bf06270 */
[----:B------:R-:W-:Y:S01]  /*0140*/  VIADD R0, R12, 0x1 ;  /* 0x000000010c007836 */ /* 0x000fe20000000000 */
[----:B------:R-:W-:Y:S01]  /*0150*/  ISETP.GE.AND P2, PT, R2, UR8, PT ;  /* 0x0000000802007c0c */ /* 0x000fe2000bf46270 */
[----:B------:R-:W-:Y:S01]  /*0160*/  VIADD R5, R11, 0xfffffffd ;  /* 0xfffffffd0b057836 */ /* 0x000fe20000000000 */
[----:B------:R-:W-:Y:S01]  /*0170*/  ISETP.GE.AND P3, PT, R3, UR8, PT ;  /* 0x0000000803007c0c */ /* 0x000fe2000bf66270 */
[----:B------:R-:W-:Y:S01]  /*0180*/  IMAD.MOV.U32 R13, RZ, RZ, R11 ;  /* 0x000000ffff0d7224 */ /* 0x000fe200078e000b */
[----:B------:R-:W-:-:S02]  /*0190*/  ISETP.GE.AND P1, PT, R0, UR8, PT ;  /* 0x0000000800007c0c */ /* 0x000fc4000bf26270 */
[----:B------:R-:W-:Y:S02]  /*01a0*/  CS2R R2, SRZ ;  /* 0x0000000000027805 */ /* 0x000fe4000001ff00 */
[C---:B------:R-:W-:Y:S01]  /*01b0*/  ISETP.GT.AND P5, PT, R12.reuse, 0x1, !P0 ;  /* 0x000000010c00780c */ /* 0x040fe200047a4270 */
[----:B------:R-:W-:Y:S01]  /*01c0*/  IMAD.MOV.U32 R0, RZ, RZ, RZ ;  /* 0x000000ffff007224 */ /* 0x000fe200078e00ff */
[C---:B------:R-:W-:Y:S01]  /*01d0*/  ISETP.GT.AND P4, PT, R12.reuse, -0x2, !P1 ;  /* 0xfffffffe0c00780c */ /* 0x040fe20004f84270 */
[----:B------:R-:W1:Y:S01]  /*01e0*/  LDCU.64 UR6, c[0x0][0x358] ;  /* 0x00006b00ff0677ac */ /* 0x000e620008000a00 */
[----:B0-----:R-:W-:Y:S01]  /*01f0*/  IMAD R14, R5, UR4, R16 ;  /* 0x00000004050e7c24 */ /* 0x001fe2000f8e0210 */
[----:B------:R-:W-:Y:S01]  /*0200*/  ISETP.GT.AND P0, PT, R12, -0x3, !P2 ;  /* 0xfffffffd0c00780c */ /* 0x000fe20005704270 */
[----:B------:R-:W-:Y:S01]  /*0210*/  VIADD R16, R16, 0xfffffff7 ;  /* 0xfffffff710107836 */ /* 0x000fe20000000000 */
[----:B------:R-:W-:Y:S01]  /*0220*/  P2R R18, PR, RZ, 0x20 ;  /* 0x00000020ff127803 */ /* 0x000fe20000000000 */
[----:B------:R-:W0:Y:S01]  /*0230*/  LDCU UR5, c[0x0][0x398] ;  /* 0x00007300ff0577ac */ /* 0x000e220008000800 */
[----:B------:R-:W-:-:S02]  /*0240*/  ISETP.GT.AND P1, PT, R12, -0x4, !P3 ;  /* 0xfffffffc0c00780c */ /* 0x000fc40005f24270 */
[----:B------:R-:W-:Y:S01]  /*0250*/  P2R R19, PR, RZ, 0x10 ;  /* 0x00000010ff137803 */ /* 0x000fe20000000000 */
[----:B------:R-:W2:Y:S01]  /*0260*/  LDCU.64 UR10, c[0x0][0x390] ;  /* 0x00007200ff0a77ac */ /* 0x000ea20008000a00 */
[----:B------:R-:W-:Y:S01]  /*0270*/  MOV R4, RZ ;  /* 0x000000ff00047202 */ /* 0x000fe20000000f00 */
[----:B------:R-:W3:Y:S01]  /*0280*/  LDCU.64 UR8, c[0x0][0x388] ;  /* 0x00007100ff0877ac */ /* 0x000ee20008000a00 */
[----:B------:R-:W-:-:S07]  /*0290*/  UMOV UR4, 0xfffffffd ;  /* 0xfffffffd00047882 */ /* 0x000fce0000000000 */
.L_x_28:
[----:B------:R-:W-:Y:S01]  /*02a0*/  VIADD R5, R13, 0xfffffffd ;  /* 0xfffffffd0d057836 */ /* 0x000fe20000000000 */
[----:B------:R-:W-:Y:S01]  /*02b0*/  IADD3 R6, PT, PT, R12, -0x3, RZ ;  /* 0xfffffffd0c067810 */ /* 0x000fe20007ffe0ff */
[----:B------:R-:W-:Y:S03]  /*02c0*/  BSSY.RECONVERGENT B2, `(.L_x_0) ;  /* 0x0000026000027945 */ /* 0x000fe60003800200 */
[C---:B--2---:R-:W-:Y:S02]  /*02d0*/  ISETP.GE.AND P2, PT, R5.reuse, UR11, PT ;  /* 0x0000000b05007c0c */ /* 0x044fe4000bf46270 */
[----:B------:R-:W-:Y:S01]  /*02e0*/  ISETP.GE.AND P3, PT, R6, UR10, PT ;  /* 0x0000000a06007c0c */ /* 0x000fe2000bf66270 */
[----:B------:R-:W-:Y:S01]  /*02f0*/  VIADD R6, R14, 0xfffffff7 ;  /* 0xfffffff70e067836 */ /* 0x000fe20000000000 */
[----:B------:R-:W-:Y:S02]  /*0300*/  ISETP.GT.AND P2, PT, R5, -0x1, !P2 ;  /* 0xffffffff0500780c */ /* 0x000fe40005744270 */
[----:B------:R-:W-:-:S02]  /*0310*/  ISETP.GT.AND P3, PT, R12, 0x2, !P3 ;  /* 0x000000020c00780c */ /* 0x000fc40005f64270 */
[C---:B---3--:R-:W-:Y:S02]  /*0320*/  IADD3 R8, P4, PT, R6.reuse, UR8, RZ ;  /* 0x0000000806087c10 */ /* 0x048fe4000ff9e0ff */
[----:B------:R-:W-:Y:S02]  /*0330*/  PLOP3.LUT P3, PT, P2, P3, PT, 0x80, 0x8 ;  /* 0x000000000008781c */ /* 0x000fe40001767070 */
[----:B------:R-:W-:-:S11]  /*0340*/  LEA.HI.X.SX32 R9, R6, UR9, 0x1, P4 ;  /* 0x0000000906097c11 */ /* 0x000fd6000a0f0eff */
[----:B------:R-:W-:Y:S05]  /*0350*/  @!P3 BRA `(.L_x_1) ;  /* 0x000000000070b947 */ /* 0x000fea0003800000 */
[----:B-1----:R-:W2:Y:S01]  /*0360*/  LDG.E.U8 R5, desc[UR6][R8.64+0x3] ;  /* 0x0000030608057981 */ /* 0x002ea2000c1e1100 */
[----:B------:R-:W-:Y:S02]  /*0370*/  HFMA2 R6, -RZ, RZ, 3.748046875, 0 ;  /* 0x437f0000ff067431 */ /* 0x000fe400000001ff */
[----:B------:R-:W-:Y:S01]  /*0380*/  IMAD.MOV.U32 R7, RZ, RZ, 0x3b808081 ;  /* 0x3b808081ff077424 */ /* 0x000fe200078e00ff */
[----:B------:R-:W-:Y:S03]  /*0390*/  BSSY.RECONVERGENT B3, `(.L_x_2) ;  /* 0x000000d000037945 */ /* 0x000fe60003800200 */
[----:B------:R-:W-:-:S04]  /*03a0*/  FFMA R6, R7, -R6, 1 ;  /* 0x3f80000007067423 */ /* 0x000fc80000000806 */
[----:B------:R-:W-:Y:S01]  /*03b0*/  FFMA R6, R6, R7, 0.0039215688593685626984 ;  /* 0x3b80808106067423 */ /* 0x000fe20000000007 */
[----:B--2---:R-:W-:-:S04]  /*03c0*/  I2FP.F32.U32 R5, R5 ;  /* 0x0000000500057245 */ /* 0x004fc80000201000 */
[----:B------:R-:W1:Y:S01]  /*03d0*/  FCHK P3, R5, 255 ;  /* 0x437f000005007902 */ /* 0x000e620000060000 */
[----:B------:R-:W-:-:S04]  /*03e0*/  FFMA R7, R5, R6, RZ ;  /* 0x0000000605077223 */ /* 0x000fc800000000ff */
[----:B------:R-:W-:-:S04]  /*03f0*/  FFMA R15, R7, -255, R5 ;  /* 0xc37f0000070f7823 */ /* 0x000fc80000000005 */
[----:B------:R-:W-:Y:S01]  /*0400*/  FFMA R7, R6, R15, R7 ;  /* 0x0000000f06077223 */ /* 0x000fe20000000007 */
[----:B-1----:R-:W-:Y:S06]  /*0410*/  @!P3 BRA `(.L_x_3) ;  /* 0x000000000010b947 */ /* 0x002fec0003800000 */
[----:B------:R-:W-:Y:S01]  /*0420*/  IMAD.MOV.U32 R6, RZ, RZ, 0x437f0000 ;  /* 0x437f0000ff067424 */ /* 0x000fe200078e00ff */
[----:B------:R-:W-:-:S07]  /*0430*/  MOV R17, 0x450 ;  /* 0x0000045000117802 */ /* 0x000fce0000000f00 */
[----:B0-----:R-:W-:Y:S05]  /*0440*/  CALL.REL.NOINC `($__internal_0_$__cuda_sm3x_div_rn_noftz_f32_slowpath) ;  /* 0x0000001000a47944 */ /* 0x001fea0003c00000 */
[----:B------:R-:W-:-:S07]  /*0450*/  IMAD.MOV.U32 R7, RZ, RZ, R5 ;  /* 0x000000ffff077224 */ /* 0x000fce00078e0005 */
.L_x_3:
[----:B0-----:R-:W-:Y:S05]  /*0460*/  BSYNC.RECONVERGENT B3 ;  /* 0x0000000000037941 */ /* 0x001fea0003800200 */
.L_x_2:
[----:B------:R-:W2:Y:S04]  /*0470*/  LDG.E.U8 R5, desc[UR6][R8.64] ;  /* 0x0000000608057981 */ /* 0x000ea8000c1e1100 */
[----:B------:R-:W3:Y:S04]  /*0480*/  LDG.E.U8 R6, desc[UR6][R8.64+0x1] ;  /* 0x0000010608067981 */ /* 0x000ee8000c1e1100 */
[----:B------:R-:W4:Y:S01]  /*0490*/  LDG.E.U8 R17, desc[UR6][R8.64+0x2] ;  /* 0x0000020608117981 */ /* 0x000f22000c1e1100 */
[----:B------:R-:W-:Y:S01]  /*04a0*/  FADD R3, R3, R7 ;  /* 0x0000000703037221 */ /* 0x000fe20000000000 */
[----:B------:R-:W-:Y:S01]  /*04b0*/  FADD R10, R10, 1 ;  /* 0x3f8000000a0a7421 */ /* 0x000fe20000000000 */
[----:B--2---:R-:W-:-:S02]  /*04c0*/  I2FP.F32.U32 R5, R5 ;  /* 0x0000000500057245 */ /* 0x004fc40000201000 */
[----:B---3--:R-:W-:-:S03]  /*04d0*/  I2FP.F32.U32 R15, R6 ;  /* 0x00000006000f7245 */ /* 0x008fc60000201000 */
[----:B------:R-:W-:Y:S01]  /*04e0*/  FFMA R4, R5, R7, R4 ;  /* 0x0000000705047223 */ /* 0x000fe20000000004 */
[----:B----4-:R-:W-:Y:S01]  /*04f0*/  I2FP.F32.U32 R17, R17 ;  /* 0x0000001100117245 */ /* 0x010fe20000201000 */
[----:B------:R-:W-:-:S04]  /*0500*/  FFMA R0, R15, R7, R0 ;  /* 0x000000070f007223 */ /* 0x000fc80000000000 */
[----:B------:R-:W-:-:S07]  /*0510*/  FFMA R2, R17, R7, R2 ;  /* 0x0000000711027223 */ /* 0x000fce0000000002 */
.L_x_1:
[----:B01----:R-:W-:Y:S05]  /*0520*/  BSYNC.RECONVERGENT B2 ;  /* 0x0000000000027941 */ /* 0x003fea0003800200 */
.L_x_0:
[----:B------:R-:W-:Y:S01]  /*0530*/  ISETP.NE.AND P3, PT, R18, RZ, PT ;  /* 0x000000ff1200720c */ /* 0x000fe20003f65270 */
[----:B------:R-:W-:Y:S03]  /*0540*/  BSSY.RECONVERGENT B2, `(.L_x_4) ;  /* 0x000001f000027945 */ /* 0x000fe60003800200 */
[----:B------:R-:W-:-:S13]  /*0550*/  PLOP3.LUT P3, PT, P2, P3, PT, 0x80, 0x8 ;  /* 0x000000000008781c */ /* 0x000fda0001767070 */
[----:B------:R-:W-:Y:S05]  /*0560*/  @!P3 BRA `(.L_x_5) ;  /* 0x000000000070b947 */ /* 0x000fea0003800000 */
[----:B------:R-:W2:Y:S01]  /*0570*/  LDG.E.U8 R5, desc[UR6][R8.64+0x6] ;  /* 0x0000060608057981 */ /* 0x000ea2000c1e1100 */
[----:B------:R-:W-:Y:S01]  /*0580*/  MOV R6, 0x3b808081 ;  /* 0x3b80808100067802 */ /* 0x000fe20000000f00 */
[----:B------:R-:W-:Y:S01]  /*0590*/  IMAD.MOV.U32 R7, RZ, RZ, 0x437f0000 ;  /* 0x437f0000ff077424 */ /* 0x000fe200078e00ff */
[----:B------:R-:W-:Y:S03]  /*05a0*/  BSSY.RECONVERGENT B3, `(.L_x_6) ;  /* 0x000000d000037945 */ /* 0x000fe60003800200 */
[----:B------:R-:W-:Y:S01]  /*05b0*/  FFMA R7, R6, -R7, 1 ;  /* 0x3f80000006077423 */ /* 0x000fe20000000807 */
[----:B--2---:R-:W-:-:S03]  /*05c0*/  I2FP.F32.U32 R15, R5 ;  /* 0x00000005000f7245 */ /* 0x004fc60000201000 */
[----:B------:R-:W-:Y:S01]  /*05d0*/  FFMA R5, R7, R6, 0.0039215688593685626984 ;  /* 0x3b80808107057423 */ /* 0x000fe20000000006 */
[----:B------:R-:W0:Y:S03]  /*05e0*/  FCHK P3, R15, 255 ;  /* 0x437f00000f007902 */ /* 0x000e260000060000 */
[----:B------:R-:W-:-:S04]  /*05f0*/  FFMA R6, R5, R15, RZ ;  /* 0x0000000f05067223 */ /* 0x000fc800000000ff */
[----:B------:R-:W-:-:S04]  /*0600*/  FFMA R7, R6, -255, R15 ;  /* 0xc37f000006077823 */ /* 0x000fc8000000000f */
[----:B------:R-:W-:Y:S01]  /*0610*/  FFMA R5, R5, R7, R6 ;  /* 0x0000000705057223 */ /* 0x000fe20000000006 */
[----:B0-----:R-:W-:Y:S06]  /*0620*/  @!P3 BRA `(.L_x_7) ;  /* 0x000000000010b947 */ /* 0x001fec0003800000 */
[----:B------:R-:W-:Y:S01]  /*0630*/  MOV R5, R15 ;  /* 0x0000000f00057202 */ /* 0x000fe20000000f00 */
[----:B------:R-:W-:Y:S01]  /*0640*/  IMAD.MOV.U32 R6, RZ, RZ, 0x437f0000 ;  /* 0x437f0000ff067424 */ /* 0x000fe200078e00ff */
[----:B------:R-:W-:-:S07]  /*0650*/  MOV R17, 0x670 ;  /* 0x0000067000117802 */ /* 0x000fce0000000f00 */
[----:B------:R-:W-:Y:S05]  /*0660*/  CALL.REL.NOINC `($__internal_0_$__cuda_sm3x_div_rn_noftz_f32_slowpath) ;  /* 0x00000010001c7944 */ /* 0x000fea0003c00000 */
.L_x_7:
[----:B------:R-:W-:Y:S05]  /*0670*/  BSYNC.RECONVERGENT B3 ;  /* 0x0000000000037941 */ /* 0x000fea0003800200 */
.L_x_6:
        /* <DEDUP_REMOVED lines=11> */
.L_x_5:
[----:B------:R-:W-:Y:S05]  /*0730*/  BSYNC.RECONVERGENT B2 ;  /* 0x0000000000027941 */ /* 0x000fea0003800200 */
.L_x_4:
[----:B------:R-:W-:Y:S01]  /*0740*/  ISETP.LT.OR P3, PT, R12, 0x1, !P2 ;  /* 0x000000010c00780c */ /* 0x000fe20005761670 */
[----:B------:R-:W-:-:S12]  /*0750*/  BSSY.RECONVERGENT B2, `(.L_x_8) ;  /* 0x000001e000027945 */ /* 0x000fd80003800200 */
[----:B------:R-:W-:Y:S05]  /*0760*/  @P3 BRA `(.L_x_9) ;  /* 0x0000000000703947 */ /* 0x000fea0003800000 */
[----:B------:R-:W2:Y:S01]  /*0770*/  LDG.E.U8 R5, desc[UR6][R8.64+0x9] ;  /* 0x0000090608057981 */ /* 0x000ea2000c1e1100 */
[----:B------:R-:W-:Y:S02]  /*0780*/  HFMA2 R6, -RZ, RZ, 0.9375, -7.688999176025390625e-06 ;  /* 0x3b808081ff067431 */ /* 0x000fe400000001ff */
        /* <DEDUP_REMOVED lines=14> */
.L_x_11:
[----:B------:R-:W-:Y:S05]  /*0870*/  BSYNC.RECONVERGENT B3 ;  /* 0x0000000000037941 */ /* 0x000fea0003800200 */
.L_x_10:
        /* <DEDUP_REMOVED lines=11> */
.L_x_9:
[----:B------:R-:W-:Y:S05]  /*0930*/  BSYNC.RECONVERGENT B2 ;  /* 0x0000000000027941 */ /* 0x000fea0003800200 */
.L_x_8:
[----:B------:R-:W-:Y:S01]  /*0940*/  ISETP.LT.OR P3, PT, R12, RZ, !P2 ;  /* 0x000000ff0c00720c */ /* 0x000fe20005761670 */
[----:B------:R-:W-:-:S12]  /*0950*/  BSSY.RECONVERGENT B2, `(.L_x_12) ;  /* 0x000001e000027945 */ /* 0x000fd80003800200 */
[----:B------:R-:W-:Y:S05]  /*0960*/  @P3 BRA `(.L_x_13) ;  /* 0x0000000000703947 */ /* 0x000fea0003800000 */
        /* <DEDUP_REMOVED lines=16> */
.L_x_15:
[----:B------:R-:W-:Y:S05]  /*0a70*/  BSYNC.RECONVERGENT B3 ;  /* 0x0000000000037941 */ /* 0x000fea0003800200 */
.L_x_14:
        /* <DEDUP_REMOVED lines=11> */
.L_x_13:
[----:B------:R-:W-:Y:S05]  /*0b30*/  BSYNC.RECONVERGENT B2 ;  /* 0x0000000000027941 */ /* 0x000fea0003800200 */
.L_x_12:
[----:B------:R-:W-:Y:S01]  /*0b40*/  ISETP.NE.AND P3, PT, R19, RZ, PT ;  /* 0x000000ff1300720c */ /* 0x000fe20003f65270 */
[----:B------:R-:W-:Y:S03]  /*0b50*/  BSSY.RECONVERGENT B2, `(.L_x_16) ;  /* 0x000001f000027945 */ /* 0x000fe60003800200 */
[----:B------:R-:W-:-:S13]  /*0b60*/  PLOP3.LUT P3, PT, P2, P3, PT, 0x80, 0x8 ;  /* 0x000000000008781c */ /* 0x000fda0001767070 */
[----:B------:R-:W-:Y:S05]  /*0b70*/  @!P3 BRA `(.L_x_17) ;  /* 0x000000000070b947 */ /* 0x000fea0003800000 */
        /* <DEDUP_REMOVED lines=16> */
.L_x_19:
[----:B------:R-:W-:Y:S05]  /*0c80*/  BSYNC.RECONVERGENT B3 ;  /* 0x0000000000037941 */ /* 0x000fea0003800200 */
.L_x_18:
        /* <DEDUP_REMOVED lines=11> */
.L_x_17:
[----:B------:R-:W-:Y:S05]  /*0d40*/  BSYNC.RECONVERGENT B2 ;  /* 0x0000000000027941 */ /* 0x000fea0003800200 */
.L_x_16:
[----:B------:R-:W-:Y:S01]  /*0d50*/  PLOP3.LUT P3, PT, P2, P0, PT, 0x80, 0x8 ;  /* 0x000000000008781c */ /* 0x000fe20001761070 */
[----:B------:R-:W-:-:S12]  /*0d60*/  BSSY.RECONVERGENT B2, `(.L_x_20) ;  /* 0x000001e000027945 */ /* 0x000fd80003800200 */
        /* <DEDUP_REMOVED lines=17> */
.L_x_23:
[----:B------:R-:W-:Y:S05]  /*0e80*/  BSYNC.RECONVERGENT B3 ;  /* 0x0000000000037941 */ /* 0x000fea0003800200 */
.L_x_22:
        /* <DEDUP_REMOVED lines=11> */
.L_x_21:
[----:B------:R-:W-:Y:S05]  /*0f40*/  BSYNC.RECONVERGENT B2 ;  /* 0x0000000000027941 */ /* 0x000fea0003800200 */
.L_x_20:
[----:B------:R-:W-:Y:S01]  /*0f50*/  PLOP3.LUT P2, PT, P2, P1, PT, 0x80, 0x8 ;  /* 0x000000000008781c */ /* 0x000fe20001743070 */
[----:B------:R-:W-:-:S12]  /*0f60*/  BSSY.RECONVERGENT B2, `(.L_x_24) ;  /* 0x000001e000027945 */ /* 0x000fd80003800200 */
        /* <DEDUP_REMOVED lines=17> */
.L_x_27:
[----:B------:R-:W-:Y:S05]  /*1080*/  BSYNC.RECONVERGENT B3 ;  /* 0x0000000000037941 */ /* 0x000fea0003800200 */
.L_x_26:
        /* <DEDUP_REMOVED lines=11> */
.L_x_25:
[----:B------:R-:W-:Y:S05]  /*1140*/  BSYNC.RECONVERGENT B2 ;  /* 0x0000000000027941 */ /* 0x000fea0003800200 */
.L_x_24:
[----:B------:R-:W-:Y:S01]  /*1150*/  UIADD3 UR4, UPT, UPT, UR4, 0x1, URZ ;  /* 0x0000000104047890 */ /* 0x000fe2000fffe0ff */
[----:B------:R-:W-:Y:S01]  /*1160*/  IADD3 R14, PT, PT, R14, UR5, RZ ;  /* 0x000000050e0e7c10 */ /* 0x000fe2000fffe0ff */
[----:B------:R-:W-:Y:S02]  /*1170*/  VIADD R13, R13, 0x1 ;  /* 0x000000010d0d7836 */ /* 0x000fe40000000000 */
[----:B------:R-:W-:-:S09]  /*1180*/  UISETP.NE.AND UP0, UPT, UR4, 0x4, UPT ;  /* 0x000000040400788c */ /* 0x000fd2000bf05270 */
[----:B------:R-:W-:Y:S05]  /*1190*/  BRA.U UP0, `(.L_x_28) ;  /* 0xfffffff100407547 */ /* 0x000fea000b83ffff */
[----:B------:R-:W-:Y:S01]  /*11a0*/  FSETP.GT.AND P0, PT, R3, RZ, PT ;  /* 0x000000ff0300720b */ /* 0x000fe20003f04000 */
[----:B------:R-:W-:-:S05]  /*11b0*/  IMAD R9, R11, UR5, R16 ;  /* 0x000000050b097c24 */ /* 0x000fca000f8e0210 */
[----:B------:R-:W-:-:S07]  /*11c0*/  IADD3 R9, PT, PT, R9, 0x9, RZ ;  /* 0x0000000909097810 */ /* 0x000fce0007ffe0ff */
[----:B------:R-:W-:Y:S05]  /*11d0*/  @!P0 BRA `(.L_x_29) ;  /* 0x0000000400208947 */ /* 0x000fea0003800000 */
[----:B------:R-:W0:Y:S01]  /*11e0*/  MUFU.RCP R6, R3 ;  /* 0x0000000300067308 */ /* 0x000e220000001000 */
[----:B------:R-:W-:Y:S07]  /*11f0*/  BSSY.RECONVERGENT B2, `(.L_x_30) ;  /* 0x000000c000027945 */ /* 0x000fee0003800200 */
[----:B------:R-:W1:Y:S01]  /*1200*/  FCHK P0, R4, R3 ;  /* 0x0000000304007302 */ /* 0x000e620000000000 */
[----:B0-----:R-:W-:-:S04]  /*1210*/  FFMA R5, -R3, R6, 1 ;  /* 0x3f80000003057423 */ /* 0x001fc80000000106 */
[----:B------:R-:W-:-:S04]  /*1220*/  FFMA R5, R6, R5, R6 ;  /* 0x0000000506057223 */ /* 0x000fc80000000006 */
[----:B------:R-:W-:-:S04]  /*1230*/  FFMA R6, R4, R5, RZ ;  /* 0x0000000504067223 */ /* 0x000fc800000000ff */
[----:B------:R-:W-:-:S04]  /*1240*/  FFMA R7, -R3, R6, R4 ;  /* 0x0000000603077223 */ /* 0x000fc80000000104 */
[----:B------:R-:W-:Y:S01]  /*1250*/  FFMA R5, R5, R7, R6 ;  /* 0x0000000705057223 */ /* 0x000fe20000000006 */
[----:B-1----:R-:W-:Y:S06]  /*1260*/  @!P0 BRA `(.L_x_31) ;  /* 0x0000000000108947 */ /* 0x002fec0003800000 */
[----:B------:R-:W-:Y:S01]  /*1270*/  IMAD.MOV.U32 R5, RZ, RZ, R4 ;  /* 0x000000ffff057224 */ /* 0x000fe200078e0004 */
[----:B------:R-:W-:Y:S02]  /*1280*/  MOV R6, R3 ;  /* 0x0000000300067202 */ /* 0x000fe40000000f00 */
[----:B------:R-:W-:-:S07]  /*1290*/  MOV R17, 0x12b0 ;  /* 0x000012b000117802 */ /* 0x000fce0000000f00 */
[----:B------:R-:W-:Y:S05]  /*12a0*/  CALL.REL.NOINC `($__internal_0_$__cuda_sm3x_div_rn_noftz_f32_slowpath) ;  /* 0x00000004000c7944 */ /* 0x000fea0003c00000 */
.L_x_31:
[----:B------:R-:W-:Y:S05]  /*12b0*/  BSYNC.RECONVERGENT B2 ;  /* 0x0000000000027941 */ /* 0x000fea0003800200 */
.L_x_30:
[----:B------:R-:W0:Y:S01]  /*12c0*/  LDCU.64 UR4, c[0x0][0x380] ;  /* 0x00007000ff0477ac */ /* 0x000e220008000a00 */
[----:B------:R-:W-:Y:S01]  /*12d0*/  F2I.U32.TRUNC.NTZ R5, R5 ;  /* 0x0000000500057305 */ /* 0x000fe2000020f000 */
[----:B------:R-:W-:Y:S07]  /*12e0*/  BSSY.RECONVERGENT B2, `(.L_x_32) ;  /* 0x0000011000027945 */ /* 0x000fee0003800200 */
[----:B------:R-:W1:Y:S01]  /*12f0*/  MUFU.RCP R4, R3 ;  /* 0x0000000300047308 */ /* 0x000e620000001000 */
[----:B0-----:R-:W-:-:S04]  /*1300*/  IADD3 R8, P0, PT, R9, UR4, RZ ;  /* 0x0000000409087c10 */ /* 0x001fc8000ff1e0ff */
[----:B------:R-:W-:Y:S01]  /*1310*/  LEA.HI.X.SX32 R9, R9, UR5, 0x1, P0 ;  /* 0x0000000509097c11 */ /* 0x000fe200080f0eff */
[----:B-1----:R-:W-:-:S04]  /*1320*/  FFMA R7, -R3, R4, 1 ;  /* 0x3f80000003077423 */ /* 0x002fc80000000104 */
[----:B------:R0:W-:Y:S03]  /*1330*/  STG.E.U8 desc[UR6][R8.64], R5 ;  /* 0x0000000508007986 */ /* 0x0001e6000c101106 */
[----:B------:R-:W1:Y:S01]  /*1340*/  FCHK P0, R0, R3 ;  /* 0x0000000300007302 */ /* 0x000e620000000000 */
[----:B------:R-:W-:-:S04]  /*1350*/  FFMA R11, R4, R7, R4 ;  /* 0x00000007040b7223 */ /* 0x000fc80000000004 */
[----:B------:R-:W-:-:S04]  /*1360*/  FFMA R4, R0, R11, RZ ;  /* 0x0000000b00047223 */ /* 0x000fc800000000ff */
[----:B------:R-:W-:-:S04]  /*1370*/  FFMA R7, -R3, R4, R0 ;  /* 0x0000000403077223 */ /* 0x000fc80000000100 */
[----:B------:R-:W-:Y:S01]  /*1380*/  FFMA R4, R11, R7, R4 ;  /* 0x000000070b047223 */ /* 0x000fe20000000004 */
[----:B01----:R-:W-:Y:S06]  /*1390*/  @!P0 BRA `(.L_x_33) ;  /* 0x0000000000148947 */ /* 0x003fec0003800000 */
[----:B------:R-:W-:Y:S01]  /*13a0*/  IMAD.MOV.U32 R5, RZ, RZ, R0 ;  /* 0x000000ffff057224 */ /* 0x000fe200078e0000 */
[----:B------:R-:W-:Y:S02]  /*13b0*/  MOV R6, R3 ;  /* 0x0000000300067202 */ /* 0x000fe40000000f00 */
[----:B------:R-:W-:-:S07]  /*13c0*/  MOV R17, 0x13e0 ;  /* 0x000013e000117802 */ /* 0x000fce0000000f00 */
[----:B------:R-:W-:Y:S05]  /*13d0*/  CALL.REL.NOINC `($__internal_0_$__cuda_sm3x_div_rn_noftz_f32_slowpath) ;  /* 0x0000000000c07944 */ /* 0x000fea0003c00000 */
[----:B------:R-:W-:-:S07]  /*13e0*/  IMAD.MOV.U32 R4, RZ, RZ, R5 ;  /* 0x000000ffff047224 */ /* 0x000fce00078e0005 */
.L_x_33:
[----:B------:R-:W-:Y:S05]  /*13f0*/  BSYNC.RECONVERGENT B2 ;  /* 0x0000000000027941 */ /* 0x000fea0003800200 */
.L_x_32:
[----:B------:R-:W0:Y:S01]  /*1400*/  F2I.U32.TRUNC.NTZ R5, R4 ;  /* 0x0000000400057305 */ /* 0x000e22000020f000 */
[----:B------:R-:W-:Y:S07]  /*1410*/  BSSY.RECONVERGENT B2, `(.L_x_34) ;  /* 0x000000f000027945 */ /* 0x000fee0003800200 */
[----:B------:R-:W1:Y:S01]  /*1420*/  MUFU.RCP R0, R3 ;  /* 0x0000000300007308 */ /* 0x000e620000001000 */
[----:B0-----:R0:W-:Y:S07]  /*1430*/  STG.E.U8 desc[UR6][R8.64+0x1], R5 ;  /* 0x0000010508007986 */ /* 0x0011ee000c101106 */
[----:B------:R-:W2:Y:S01]  /*1440*/  FCHK P0, R2, R3 ;  /* 0x0000000302007302 */ /* 0x000ea20000000000 */
[----:B-1----:R-:W-:-:S04]  /*1450*/  FFMA R7, -R3, R0, 1 ;  /* 0x3f80000003077423 */ /* 0x002fc80000000100 */
[----:B------:R-:W-:-:S04]  /*1460*/  FFMA R11, R0, R7, R0 ;  /* 0x00000007000b7223 */ /* 0x000fc80000000000 */
[----:B------:R-:W-:-:S04]  /*1470*/  FFMA R0, R2, R11, RZ ;  /* 0x0000000b02007223 */ /* 0x000fc800000000ff */
[----:B------:R-:W-:-:S04]  /*1480*/  FFMA R7, -R3, R0, R2 ;  /* 0x0000000003077223 */ /* 0x000fc80000000102 */
[----:B------:R-:W-:Y:S01]  /*1490*/  FFMA R0, R11, R7, R0 ;  /* 0x000000070b007223 */ /* 0x000fe20000000000 */
[----:B0-2---:R-:W-:Y:S06]  /*14a0*/  @!P0 BRA `(.L_x_35) ;  /* 0x0000000000148947 */ /* 0x005fec0003800000 */
[----:B------:R-:W-:Y:S01]  /*14b0*/  MOV R5, R2 ;  /* 0x0000000200057202 */ /* 0x000fe20000000f00 */
[----:B------:R-:W-:Y:S01]  /*14c0*/  IMAD.MOV.U32 R6, RZ, RZ, R3 ;  /* 0x000000ffff067224 */ /* 0x000fe200078e0003 */
[----:B------:R-:W-:-:S07]  /*14d0*/  MOV R17, 0x14f0 ;  /* 0x000014f000117802 */ /* 0x000fce0000000f00 */
[----:B------:R-:W-:Y:S05]  /*14e0*/  CALL.REL.NOINC `($__internal_0_$__cuda_sm3x_div_rn_noftz_f32_slowpath) ;  /* 0x00000000007c7944 */ /* 0x000fea0003c00000 */
[----:B------:R-:W-:-:S07]  /*14f0*/  MOV R0, R5 ;  /* 0x0000000500007202 */ /* 0x000fce0000000f00 */
.L_x_35:
[----:B------:R-:W-:Y:S05]  /*1500*/  BSYNC.RECONVERGENT B2 ;  /* 0x0000000000027941 */ /* 0x000fea0003800200 */
.L_x_34:
        /* <DEDUP_REMOVED lines=11> */
[----:B------:R-:W-:Y:S01]  /*15c0*/  IMAD.MOV.U32 R5, RZ, RZ, R3 ;  /* 0x000000ffff057224 */ /* 0x000fe200078e0003 */
[----:B------:R-:W-:Y:S02]  /*15d0*/  MOV R6, R10 ;  /* 0x0000000a00067202 */ /* 0x000fe40000000f00 */
[----:B------:R-:W-:-:S07]  /*15e0*/  MOV R17, 0x1600 ;  /* 0x0000160000117802 */ /* 0x000fce0000000f00 */
[----:B------:R-:W-:Y:S05]  /*15f0*/  CALL.REL.NOINC `($__internal_0_$__cuda_sm3x_div_rn_noftz_f32_slowpath) ;  /* 0x0000000000387944 */ /* 0x000fea0003c00000 */
[----:B------:R-:W-:-:S07]  /*1600*/  IMAD.MOV.U32 R2, RZ, RZ, R5 ;  /* 0x000000ffff027224 */ /* 0x000fce00078e0005 */
.L_x_37:
[----:B------:R-:W-:Y:S05]  /*1610*/  BSYNC.RECONVERGENT B2 ;  /* 0x0000000000027941 */ /* 0x000fea0003800200 */
.L_x_36:
[----:B------:R-:W-:-:S04]  /*1620*/  FMUL R2, R2, 255 ;  /* 0x437f000002027820 */ /* 0x000fc80000400000 */
[----:B------:R-:W0:Y:S02]  /*1630*/  F2I.U32.TRUNC.NTZ R3, R2 ;  /* 0x0000000200037305 */ /* 0x000e24000020f000 */
[----:B0-----:R-:W-:Y:S01]  /*1640*/  STG.E.U8 desc[UR6][R8.64+0x3], R3 ;  /* 0x0000030308007986 */ /* 0x001fe2000c101106 */
[----:B------:R-:W-:Y:S05]  /*1650*/  EXIT ;  /* 0x000000000000794d */ /* 0x000fea0003800000 */
.L_x_29:
[----:B------:R-:W0:Y:S02]  /*1660*/  LDCU.64 UR4, c[0x0][0x380] ;  /* 0x00007000ff0477ac */ /* 0x000e240008000a00 */
[----:B0-----:R-:W-:-:S04]  /*1670*/  IADD3 R2, P0, PT, R9, UR4, RZ ;  /* 0x0000000409027c10 */ /* 0x001fc8000ff1e0ff */
[----:B------:R-:W-:-:S05]  /*1680*/  LEA.HI.X.SX32 R3, R9, UR5, 0x1, P0 ;  /* 0x0000000509037c11 */ /* 0x000fca00080f0eff */
[----:B------:R-:W-:Y:S04]  /*1690*/  STG.E.U8 desc[UR6][R2.64], RZ ;  /* 0x000000ff02007986 */ /* 0x000fe8000c101106 */
[----:B------:R-:W-:Y:S04]  /*16a0*/  STG.E.U8 desc[UR6][R2.64+0x1], RZ ;  /* 0x000001ff02007986 */ /* 0x000fe8000c101106 */
[----:B------:R-:W-:Y:S04]  /*16b0*/  STG.E.U8 desc[UR6][R2.64+0x2], RZ ;  /* 0x000002ff02007986 */ /* 0x000fe8000c101106 */
[----:B------:R-:W-:Y:S01]  /*16c0*/  STG.E.U8 desc[UR6][R2.64+0x3], RZ ;  /* 0x000003ff02007986 */ /* 0x000fe2000c101106 */
[----:B------:R-:W-:Y:S05]  /*16d0*/  EXIT ;  /* 0x000000000000794d */ /* 0x000fea0003800000 */
        .weak           $__internal_0_$__cuda_sm3x_div_rn_noftz_f32_slowpath
        .type           $__internal_0_$__cuda_sm3x_div_rn_noftz_f32_slowpath,@function
        .size           $__internal_0_$__cuda_sm3x_div_rn_noftz_f32_slowpath,(.L_x_50 - $__internal_0_$__cuda_sm3x_div_rn_noftz_f32_slowpath)
$__internal_0_$__cuda_sm3x_div_rn_noftz_f32_slowpath:
[----:B------:R-:W-:Y:S01]  /*16e0*/  SHF.R.U32.HI R15, RZ, 0x17, R6 ;  /* 0x00000017ff0f7819 */ /* 0x000fe20000011606 */
[----:B------:R-:W-:Y:S01]  /*16f0*/  BSSY.RECONVERGENT B0, `(.L_x_38) ;  /* 0x0000064000007945 */ /* 0x000fe20003800200 */
[----:B------:R-:W-:Y:S02]  /*1700*/  SHF.R.U32.HI R20, RZ, 0x17, R5 ;  /* 0x00000017ff147819 */ /* 0x000fe40000011605 */
[----:B------:R-:W-:Y:S02]  /*1710*/  LOP3.LUT R15, R15, 0xff, RZ, 0xc0, !PT ;  /* 0x000000ff0f0f7812 */ /* 0x000fe400078ec0ff */
[----:B------:R-:W-:Y:S02]  /*1720*/  LOP3.LUT R20, R20, 0xff, RZ, 0xc0, !PT ;  /* 0x000000ff14147812 */ /* 0x000fe400078ec0ff */
[----:B------:R-:W-:-:S03]  /*1730*/  IADD3 R21, PT, PT, R15, -0x1, RZ ;  /* 0xffffffff0f157810 */ /* 0x000fc60007ffe0ff */
[----:B------:R-:W-:Y:S01]  /*1740*/  VIADD R7, R20, 0xffffffff ;  /* 0xffffffff14077836 */ /* 0x000fe20000000000 */
[----:B------:R-:W-:-:S04]  /*1750*/  ISETP.GT.U32.AND P3, PT, R21, 0xfd, PT ;  /* 0x000000fd1500780c */ /* 0x000fc80003f64070 */
[----:B------:R-:W-:-:S13]  /*1760*/  ISETP.GT.U32.OR P3, PT, R7, 0xfd, P3 ;  /* 0x000000fd0700780c */ /* 0x000fda0001f64470 */
[----:B------:R-:W-:Y:S01]  /*1770*/  @!P3 MOV R7, RZ ;  /* 0x000000ff0007b202 */ /* 0x000fe20000000f00 */
[----:B------:R-:W-:Y:S06]  /*1780*/  @!P3 BRA `(.L_x_39) ;  /* 0x000000000064b947 */ /* 0x000fec0003800000 */
[----:B------:R-:W-:Y:S02]  /*1790*/  FSETP.GTU.FTZ.AND P3, PT, |R5|, +INF , PT ;  /* 0x7f8000000500780b */ /* 0x000fe40003f7c200 */
[----:B------:R-:W-:-:S04]  /*17a0*/  FSETP.GTU.FTZ.AND P4, PT, |R6|, +INF , PT ;  /* 0x7f8000000600780b */ /* 0x000fc80003f9c200 */
[----:B------:R-:W-:-:S13]  /*17b0*/  PLOP3.LUT P3, PT, P3, P4, PT, 0xf8, 0x8f ;  /* 0x00000000008f781c */ /* 0x000fda0001f69f70 */
[----:B------:R-:W-:Y:S05]  /*17c0*/  @P3 BRA `(.L_x_40) ;  /* 0x0000000400543947 */ /* 0x000fea0003800000 */
[----:B------:R-:W-:-:S13]  /*17d0*/  LOP3.LUT P3, RZ, R6, 0x7fffffff, R5, 0xc8, !PT ;  /* 0x7fffffff06ff7812 */ /* 0x000fda000786c805 */
[----:B------:R-:W-:Y:S05]  /*17e0*/  @!P3 BRA `(.L_x_41) ;  /* 0x000000040044b947 */ /* 0x000fea0003800000 */
[C---:B------:R-:W-:Y:S02]  /*17f0*/  FSETP.NEU.FTZ.AND P5, PT, |R5|.reuse, +INF , PT ;  /* 0x7f8000000500780b */ /* 0x040fe40003fbd200 */
[----:B------:R-:W-:Y:S02]  /*1800*/  FSETP.NEU.FTZ.AND P4, PT, |R6|, +INF , PT ;  /* 0x7f8000000600780b */ /* 0x000fe40003f9d200 */
[----:B------:R-:W-:-:S11]  /*1810*/  FSETP.NEU.FTZ.AND P3, PT, |R5|, +INF , PT ;  /* 0x7f8000000500780b */ /* 0x000fd60003f7d200 */
[----:B------:R-:W-:Y:S05]  /*1820*/  @!P4 BRA !P5, `(.L_x_41) ;  /* 0x000000040034c947 */ /* 0x000fea0006800000 */
[----:B------:R-:W-:-:S04]  /*1830*/  LOP3.LUT P5, RZ, R5, 0x7fffffff, RZ, 0xc0, !PT ;  /* 0x7fffffff05ff7812 */ /* 0x000fc800078ac0ff */
[----:B------:R-:W-:-:S13]  /*1840*/  PLOP3.LUT P5, PT, P4, P5, PT, 0x2f, 0xf2 ;  /* 0x0000000000f2781c */ /* 0x000fda00027aa577 */
[----:B------:R-:W-:Y:S05]  /*1850*/  @P5 BRA `(.L_x_42) ;  /* 0x0000000400205947 */ /* 0x000fea0003800000 */
[----:B------:R-:W-:-:S04]  /*1860*/  LOP3.LUT P4, RZ, R6, 0x7fffffff, RZ, 0xc0, !PT ;  /* 0x7fffffff06ff7812 */ /* 0x000fc8000788c0ff */
[----:B------:R-:W-:-:S13]  /*1870*/  PLOP3.LUT P3, PT, P3, P4, PT, 0x2f, 0xf2 ;  /* 0x0000000000f2781c */ /* 0x000fda0001f68577 */
[----:B------:R-:W-:Y:S05]  /*1880*/  @P3 BRA `(.L_x_43) ;  /* 0x0000000400083947 */ /* 0x000fea0003800000 */
[----:B------:R-:W-:-:S05]  /*1890*/  VIADD R7, R20, 0xffffffff ;  /* 0xffffffff14077836 */ /* 0x000fca0000000000 */
[----:B------:R-:W-:Y:S02]  /*18a0*/  ISETP.GE.AND P3, PT, R7, RZ, PT ;  /* 0x000000ff0700720c */ /* 0x000fe40003f66270 */
[----:B------:R-:W-:-:S04]  /*18b0*/  IADD3 R7, PT, PT, R15, -0x1, RZ ;  /* 0xffffffff0f077810 */ /* 0x000fc80007ffe0ff */
[----:B------:R-:W-:-:S07]  /*18c0*/  ISETP.GE.AND P4, PT, R7, RZ, PT ;  /* 0x000000ff0700720c */ /* 0x000fce0003f86270 */
[----:B------:R-:W-:Y:S01]  /*18d0*/  @P3 IMAD.MOV.U32 R7, RZ, RZ, RZ ;  /* 0x000000ffff073224 */ /* 0x000fe200078e00ff */
[----:B------:R-:W-:Y:S01]  /*18e0*/  @!P3 MOV R7, 0xffffffc0 ;  /* 0xffffffc00007b802 */ /* 0x000fe20000000f00 */
[----:B------:R-:W-:-:S04]  /*18f0*/  @!P3 FFMA R5, R5, 1.84467440737095516160e+19, RZ ;  /* 0x5f8000000505b823 */ /* 0x000fc800000000ff */
[----:B------:R-:W-:Y:S01]  /*1900*/  @!P4 FFMA R6, R6, 1.84467440737095516160e+19, RZ ;  /* 0x5f8000000606c823 */ /* 0x000fe200000000ff */
[----:B------:R-:W-:-:S07]  /*1910*/  @!P4 VIADD R7, R7, 0x40 ;  /* 0x000000400707c836 */ /* 0x000fce0000000000 */
.L_x_39:
[----:B------:R-:W-:Y:S01]  /*1920*/  LEA R21, R15, 0xc0800000, 0x17 ;  /* 0xc08000000f157811 */ /* 0x000fe200078eb8ff */
[----:B------:R-:W-:Y:S03]  /*1930*/  BSSY.RECONVERGENT B1, `(.L_x_44) ;  /* 0x0000036000017945 */ /* 0x000fe60003800200 */
[----:B------:R-:W-:Y:S01]  /*1940*/  IADD3 R23, PT, PT, -R21, R6, RZ ;  /* 0x0000000615177210 */ /* 0x000fe20007ffe1ff */
[----:B------:R-:W-:-:S03]  /*1950*/  VIADD R6, R20, 0xffffff81 ;  /* 0xffffff8114067836 */ /* 0x000fc60000000000 */
[----:B------:R-:W0:Y:S01]  /*1960*/  MUFU.RCP R21, R23 ;  /* 0x0000001700157308 */ /* 0x000e220000001000 */
[----:B------:R-:W-:Y:S01]  /*1970*/  FADD.FTZ R22, -R23, -RZ ;  /* 0x800000ff17167221 */ /* 0x000fe20000010100 */
[----:B------:R-:W-:-:S03]  /*1980*/  IMAD R5, R6, -0x800000, R5 ;  /* 0xff80000006057824 */ /* 0x000fc600078e0205 */
[----:B0-----:R-:W-:-:S04]  /*1990*/  FFMA R20, R21, R22, 1 ;  /* 0x3f80000015147423 */ /* 0x001fc80000000016 */
[----:B------:R-:W-:-:S04]  /*19a0*/  FFMA R20, R21, R20, R21 ;  /* 0x0000001415147223 */ /* 0x000fc80000000015 */
[----:B------:R-:W-:-:S04]  /*19b0*/  FFMA R21, R5, R20, RZ ;  /* 0x0000001405157223 */ /* 0x000fc800000000ff */
[----:B------:R-:W-:-:S04]  /*19c0*/  FFMA R24, R22, R21, R5 ;  /* 0x0000001516187223 */ /* 0x000fc80000000005 */
[----:B------:R-:W-:Y:S01]  /*19d0*/  FFMA R21, R20, R24, R21 ;  /* 0x0000001814157223 */ /* 0x000fe20000000015 */
[----:B------:R-:W-:-:S03]  /*19e0*/  IADD3 R24, PT, PT, R6, 0x7f, -R15 ;  /* 0x0000007f06187810 */ /* 0x000fc60007ffe80f */
[----:B------:R-:W-:Y:S01]  /*19f0*/  FFMA R22, R22, R21, R5 ;  /* 0x0000001516167223 */ /* 0x000fe20000000005 */
[----:B------:R-:W-:-:S03]  /*1a00*/  IADD3 R24, PT, PT, R24, R7, RZ ;  /* 0x0000000718187210 */ /* 0x000fc60007ffe0ff */
[----:B------:R-:W-:-:S05]  /*1a10*/  FFMA R5, R20, R22, R21 ;  /* 0x0000001614057223 */ /* 0x000fca0000000015 */
[----:B------:R-:W-:-:S04]  /*1a20*/  SHF.R.U32.HI R6, RZ, 0x17, R5 ;  /* 0x00000017ff067819 */ /* 0x000fc80000011605 */
[----:B------:R-:W-:-:S05]  /*1a30*/  LOP3.LUT R6, R6, 0xff, RZ, 0xc0, !PT ;  /* 0x000000ff06067812 */ /* 0x000fca00078ec0ff */
[----:B------:R-:W-:-:S05]  /*1a40*/  IMAD.IADD R7, R6, 0x1, R24 ;  /* 0x0000000106077824 */ /* 0x000fca00078e0218 */
[----:B------:R-:W-:-:S04]  /*1a50*/  IADD3 R6, PT, PT, R7, -0x1, RZ ;  /* 0xffffffff07067810 */ /* 0x000fc80007ffe0ff */
[----:B------:R-:W-:-:S13]  /*1a60*/  ISETP.GE.U32.AND P3, PT, R6, 0xfe, PT ;  /* 0x000000fe0600780c */ /* 0x000fda0003f66070 */
[----:B------:R-:W-:Y:S05]  /*1a70*/  @!P3 BRA `(.L_x_45) ;  /* 0x000000000080b947 */ /* 0x000fea0003800000 */
[----:B------:R-:W-:-:S13]  /*1a80*/  ISETP.GT.AND P3, PT, R7, 0xfe, PT ;  /* 0x000000fe0700780c */ /* 0x000fda0003f64270 */
[----:B------:R-:W-:Y:S05]  /*1a90*/  @P3 BRA `(.L_x_46) ;  /* 0x00000000006c3947 */ /* 0x000fea0003800000 */
[----:B------:R-:W-:-:S13]  /*1aa0*/  ISETP.GE.AND P3, PT, R7, 0x1, PT ;  /* 0x000000010700780c */ /* 0x000fda0003f66270 */
[----:B------:R-:W-:Y:S05]  /*1ab0*/  @P3 BRA `(.L_x_47) ;  /* 0x0000000000743947 */ /* 0x000fea0003800000 */
[----:B------:R-:W-:Y:S02]  /*1ac0*/  ISETP.GE.AND P3, PT, R7, -0x18, PT ;  /* 0xffffffe80700780c */ /* 0x000fe40003f66270 */
[----:B------:R-:W-:-:S11]  /*1ad0*/  LOP3.LUT R5, R5, 0x80000000, RZ, 0xc0, !PT ;  /* 0x8000000005057812 */ /* 0x000fd600078ec0ff */
[----:B------:R-:W-:Y:S05]  /*1ae0*/  @!P3 BRA `(.L_x_47) ;  /* 0x000000000068b947 */ /* 0x000fea0003800000 */
[-CC-:B------:R-:W-:Y:S01]  /*1af0*/  FFMA.RZ R6, R20, R22.reuse, R21.reuse ;  /* 0x0000001614067223 */ /* 0x180fe2000000c015 */
[C---:B------:R-:W-:Y:S02]  /*1b00*/  ISETP.NE.AND P3, PT, R7.reuse, RZ, PT ;  /* 0x000000ff0700720c */ /* 0x040fe40003f65270 */
[C---:B------:R-:W-:Y:S02]  /*1b10*/  ISETP.NE.AND P4, PT, R7.reuse, RZ, PT ;  /* 0x000000ff0700720c */ /* 0x040fe40003f85270 */
[----:B------:R-:W-:Y:S01]  /*1b20*/  LOP3.LUT R15, R6, 0x7fffff, RZ, 0xc0, !PT ;  /* 0x007fffff060f7812 */ /* 0x000fe200078ec0ff */
[CCC-:B------:R-:W-:Y:S01]  /*1b30*/  FFMA.RP R6, R20.reuse, R22.reuse, R21.reuse ;  /* 0x0000001614067223 */ /* 0x1c0fe20000008015 */
[----:B------:R-:W-:Y:S01]  /*1b40*/  FFMA.RM R21, R20, R22, R21 ;  /* 0x0000001614157223 */ /* 0x000fe20000004015 */
[----:B------:R-:W-:Y:S01]  /*1b50*/  VIADD R20, R7, 0x20 ;  /* 0x0000002007147836 */ /* 0x000fe20000000000 */
[----:B------:R-:W-:Y:S02]  /*1b60*/  LOP3.LUT R15, R15, 0x800000, RZ, 0xfc, !PT ;  /* 0x008000000f0f7812 */ /* 0x000fe400078efcff */
[----:B------:R-:W-:-:S02]  /*1b70*/  IADD3 R22, PT, PT, -R7, RZ, RZ ;  /* 0x000000ff07167210 */ /* 0x000fc40007ffe1ff */
[----:B------:R-:W-:Y:S02]  /*1b80*/  SHF.L.U32 R20, R15, R20, RZ ;  /* 0x000000140f147219 */ /* 0x000fe400000006ff */
[----:B------:R-:W-:Y:S02]  /*1b90*/  SEL R22, R22, RZ, P3 ;  /* 0x000000ff16167207 */ /* 0x000fe40001800000 */
[----:B------:R-:W-:Y:S02]  /*1ba0*/  FSETP.NEU.FTZ.AND P3, PT, R6, R21, PT ;  /* 0x000000150600720b */ /* 0x000fe40003f7d000 */
[----:B------:R-:W-:Y:S02]  /*1bb0*/  ISETP.NE.AND P4, PT, R20, RZ, P4 ;  /* 0x000000ff1400720c */ /* 0x000fe40002785270 */
[----:B------:R-:W-:Y:S02]  /*1bc0*/  SHF.R.U32.HI R22, RZ, R22, R15 ;  /* 0x00000016ff167219 */ /* 0x000fe4000001160f */
[----:B------:R-:W-:-:S02]  /*1bd0*/  PLOP3.LUT P3, PT, P3, P4, PT, 0xf8, 0x8f ;  /* 0x00000000008f781c */ /* 0x000fc40001f69f70 */
[----:B------:R-:W-:Y:S02]  /*1be0*/  SHF.R.U32.HI R7, RZ, 0x1, R22 ;  /* 0x00000001ff077819 */ /* 0x000fe40000011616 */
[----:B------:R-:W-:-:S04]  /*1bf0*/  SEL R6, RZ, 0x1, !P3 ;  /* 0x00000001ff067807 */ /* 0x000fc80005800000 */
[----:B------:R-:W-:-:S04]  /*1c00*/  LOP3.LUT R15, R6, 0x1, R7, 0xf8, !PT ;  /* 0x00000001060f7812 */ /* 0x000fc800078ef807 */
[----:B------:R-:W-:-:S05]  /*1c10*/  LOP3.LUT R22, R15, R22, RZ, 0xc0, !PT ;  /* 0x000000160f167212 */ /* 0x000fca00078ec0ff */
[----:B------:R-:W-:-:S05]  /*1c20*/  IMAD.IADD R22, R7, 0x1, R22 ;  /* 0x0000000107167824 */ /* 0x000fca00078e0216 */
[----:B------:R-:W-:Y:S01]  /*1c30*/  LOP3.LUT R5, R22, R5, RZ, 0xfc, !PT ;  /* 0x0000000516057212 */ /* 0x000fe200078efcff */
[----:B------:R-:W-:Y:S06]  /*1c40*/  BRA `(.L_x_47) ;  /* 0x0000000000107947 */ /* 0x000fec0003800000 */
.L_x_46:
[----:B------:R-:W-:-:S04]  /*1c50*/  LOP3.LUT R5, R5, 0x80000000, RZ, 0xc0, !PT ;  /* 0x8000000005057812 */ /* 0x000fc800078ec0ff */
[----:B------:R-:W-:Y:S01]  /*1c60*/  LOP3.LUT R5, R5, 0x7f800000, RZ, 0xfc, !PT ;  /* 0x7f80000005057812 */ /* 0x000fe200078efcff */
[----:B------:R-:W-:Y:S06]  /*1c70*/  BRA `(.L_x_47) ;  /* 0x0000000000047947 */ /* 0x000fec0003800000 */
.L_x_45:
[----:B------:R-:W-:-:S07]  /*1c80*/  LEA R5, R24, R5, 0x17 ;  /* 0x0000000518057211 */ /* 0x000fce00078eb8ff */
.L_x_47:
[----:B------:R-:W-:Y:S05]  /*1c90*/  BSYNC.RECONVERGENT B1 ;  /* 0x0000000000017941 */ /* 0x000fea0003800200 */
.L_x_44:
[----:B------:R-:W-:Y:S05]  /*1ca0*/  BRA `(.L_x_48) ;  /* 0x0000000000207947 */ /* 0x000fea0003800000 */
.L_x_43:
[----:B------:R-:W-:-:S04]  /*1cb0*/  LOP3.LUT R5, R6, 0x80000000, R5, 0x48, !PT ;  /* 0x8000000006057812 */ /* 0x000fc800078e4805 */
[----:B------:R-:W-:Y:S01]  /*1cc0*/  LOP3.LUT R5, R5, 0x7f800000, RZ, 0xfc, !PT ;  /* 0x7f80000005057812 */ /* 0x000fe200078efcff */
[----:B------:R-:W-:Y:S06]  /*1cd0*/  BRA `(.L_x_48) ;  /* 0x0000000000147947 */ /* 0x000fec0003800000 */
.L_x_42:
[----:B------:R-:W-:Y:S01]  /*1ce0*/  LOP3.LUT R5, R6, 0x80000000, R5, 0x48, !PT ;  /* 0x8000000006057812 */ /* 0x000fe200078e4805 */
[----:B------:R-:W-:Y:S06]  /*1cf0*/  BRA `(.L_x_48) ;  /* 0x00000000000c7947 */ /* 0x000fec0003800000 */
.L_x_41:
[----:B------:R-:W0:Y:S01]  /*1d00*/  MUFU.RSQ R5, -QNAN ;  /* 0xffc0000000057908 */ /* 0x000e220000001400 */
[----:B------:R-:W-:Y:S05]  /*1d10*/  BRA `(.L_x_48) ;  /* 0x0000000000047947 */ /* 0x000fea0003800000 */
.L_x_40:
[----:B------:R-:W-:-:S07]  /*1d20*/  FADD.FTZ R5, R5, R6 ;  /* 0x0000000605057221 */ /* 0x000fce0000010000 */
.L_x_48:
[----:B------:R-:W-:Y:S05]  /*1d30*/  BSYNC.RECONVERGENT B0 ;  /* 0x0000000000007941 */ /* 0x000fea0003800200 */
.L_x_38:
[----:B------:R-:W-:Y:S02]  /*1d40*/  HFMA2 R7, -RZ, RZ, 0, 0 ;  /* 0x00000000ff077431 */ /* 0x000fe400000001ff */
[----:B------:R-:W-:-:S04]  /*1d50*/  IMAD.MOV.U32 R6, RZ, RZ, R17 ;  /* 0x000000ffff067224 */ /* 0x000fc800078e0011 */
[----:B0-----:R-:W-:Y:S05]  /*1d60*/  RET.REL.NODEC R6 `(_Z10blurKernelPhPKhiii) ;  /* 0xffffffe006a47950 */ /* 0x001fea0003c3ffff */
.L_x_49:
[----:B------:R-:W-:-:S00]  /*1d70*/  BRA `(.L_x_49) ;  /* 0xfffffffc00fc7947 */ /* 0x000fc0000383ffff */
[----:B------:R-:W-:-:S00]  /*1d80*/  NOP ;  /* 0x0000000000007918 */ /* 0x000fc00000000000 */
[----:B------:R-:W-:-:S00]  /*1d90*/  NOP ;  /* 0x0000000000007918 */ /* 0x000fc00000000000 */
[----:B------:R-:W-:-:S00]  /*1da0*/  NOP ;  /* 0x0000000000007918 */ /* 0x000fc00000000000 */
[----:B------:R-:W-:-:S00]  /*1db0*/  NOP ;  /* 0x0000000000007918 */ /* 0x000fc00000000000 */
[----:B------:R-:W-:-:S00]  /*1dc0*/  NOP ;  /* 0x0000000000007918 */ /* 0x000fc00000000000 */
[----:B------:R-:W-:-:S00]  /*1dd0*/  NOP ;  /* 0x0000000000007918 */ /* 0x000fc00000000000 */
[----:B------:R-:W-:-:S00]  /*1de0*/  NOP ;  /* 0x0000000000007918 */ /* 0x000fc00000000000 */
[----:B------:R-:W-:-:S00]  /*1df0*/  NOP ;  /* 0x0000000000007918 */ /* 0x000fc00000000000 */
.L_x_50:


//--------------------- .nv.shared.reserved.0     --------------------------
	.section	.nv.shared.reserved.0,"aw",@nobits
	.weak		__nv_reservedSMEM_offset_0_alias
	.size		__nv_reservedSMEM_offset_0_alias, 0, 64
	.other		__nv_reservedSMEM_offset_0_alias,@"STO_CUDA_RESERVED_SHARED STV_DEFAULT"
__nv_reservedSMEM_offset_0_alias:
	.zero		0
	.zero		64


//--------------------- .nv.constant0._Z10blurKernelPhPKhiii --------------------------
	.section	.nv.constant0._Z10blurKernelPhPKhiii,"a",@progbits
	.sectionflags	@""
	.align	4
.nv.constant0._Z10blurKernelPhPKhiii:
	.zero		924


//--------------------- SYMBOLS --------------------------

	.type		.nv.reservedSmem.offset0,@object
	.size		.nv.reservedSmem.offset0,0x4
